//
// Generated by NVIDIA NVVM Compiler
//
// Compiler Build ID: CL-36424714
// Cuda compilation tools, release 13.0, V13.0.88
// Based on NVVM 20.0.0
//

.version 9.0
.target sm_100
.address_size 64

	// .globl	_Z9addSimplePjj
.extern .func  (.param .b32 func_retval0) vprintf
(
	.param .b64 vprintf_param_0,
	.param .b64 vprintf_param_1
)
;
.extern .func __assertfail
(
	.param .b64 __assertfail_param_0,
	.param .b64 __assertfail_param_1,
	.param .b32 __assertfail_param_2,
	.param .b64 __assertfail_param_3,
	.param .b64 __assertfail_param_4
)
;
.global .align 1 .b8 __unnamed_1[44] = {118, 111, 105, 100, 32, 97, 100, 100, 66, 108, 111, 99, 107, 40, 117, 110, 115, 105, 103, 110, 101, 100, 32, 105, 110, 116, 32, 42, 44, 32, 117, 110, 115, 105, 103, 110, 101, 100, 32, 105, 110, 116, 41};
// _ZZ8addBlockPjjE1l has been demoted
.global .align 1 .b8 __unnamed_2[39] = {118, 111, 105, 100, 32, 97, 100, 100, 40, 117, 110, 115, 105, 103, 110, 101, 100, 32, 105, 110, 116, 32, 42, 44, 32, 117, 110, 115, 105, 103, 110, 101, 100, 32, 105, 110, 116, 41};
.global .align 1 .b8 $str[8] = {108, 91, 48, 93, 61, 61, 48};
.global .align 1 .b8 $str$1[27] = {47, 116, 109, 112, 47, 115, 97, 115, 115, 95, 99, 117, 95, 111, 120, 48, 110, 122, 54, 107, 108, 47, 107, 46, 99, 117};
.global .align 1 .b8 $str$2[12] = {108, 91, 50, 43, 116, 37, 52, 93, 62, 61, 49};
.global .align 1 .b8 $str$3[12] = {108, 91, 50, 43, 116, 37, 52, 93, 61, 61, 49};
.global .align 1 .b8 $str$4[4] = {37, 100, 32};
.global .align 1 .b8 $str$5[2] = {10};

.visible .entry _Z9addSimplePjj(
	.param .u64 .ptr .align 1 _Z9addSimplePjj_param_0,
	.param .u32 _Z9addSimplePjj_param_1
)
{
	.reg .pred 	%p<2>;
	.reg .b32 	%r<8>;
	.reg .b64 	%rd<6>;

	ld.param.u64 	%rd1, [_Z9addSimplePjj_param_0];
	ld.param.u32 	%r2, [_Z9addSimplePjj_param_1];
	mov.u32 	%r3, %tid.x;
	mov.u32 	%r4, %ctaid.x;
	mov.u32 	%r5, %ntid.x;
	mad.lo.s32 	%r1, %r4, %r5, %r3;
	setp.ge.u32 	%p1, %r1, %r2;
	@%p1 bra 	$L__BB0_2;
	cvta.to.global.u64 	%rd2, %rd1;
	shl.b32 	%r6, %r1, 2;
	cvt.u64.u32 	%rd3, %r6;
	and.b64  	%rd4, %rd3, 12;
	add.s64 	%rd5, %rd2, %rd4;
	atom.global.add.u32 	%r7, [%rd5+8], 1;
$L__BB0_2:
	ret;

}
	// .globl	_Z8addBlockPjj
.visible .entry _Z8addBlockPjj(
	.param .u64 .ptr .align 1 _Z8addBlockPjj_param_0,
	.param .u32 _Z8addBlockPjj_param_1
)
{
	.reg .pred 	%p<6>;
	.reg .b32 	%r<30>;
	.reg .b64 	%rd<15>;
	// demoted variable
	.shared .align 4 .b8 _ZZ8addBlockPjjE1l[32];
	ld.param.u64 	%rd1, [_Z8addBlockPjj_param_0];
	ld.param.u32 	%r4, [_Z8addBlockPjj_param_1];
	mov.u32 	%r1, %tid.x;
	mov.u32 	%r5, %ctaid.x;
	mov.u32 	%r6, %ntid.x;
	mad.lo.s32 	%r2, %r5, %r6, %r1;
	setp.ge.u32 	%p1, %r2, %r4;
	@%p1 bra 	$L__BB1_9;
	setp.ne.s32 	%p2, %r1, 0;
	@%p2 bra 	$L__BB1_3;
	mov.b32 	%r7, 0;
	st.shared.u32 	[_ZZ8addBlockPjjE1l], %r7;
	st.shared.u32 	[_ZZ8addBlockPjjE1l+4], %r7;
	st.shared.u32 	[_ZZ8addBlockPjjE1l+8], %r7;
	st.shared.u32 	[_ZZ8addBlockPjjE1l+12], %r7;
	st.shared.u32 	[_ZZ8addBlockPjjE1l+16], %r7;
	st.shared.u32 	[_ZZ8addBlockPjjE1l+20], %r7;
	st.shared.u32 	[_ZZ8addBlockPjjE1l+24], %r7;
	st.shared.u32 	[_ZZ8addBlockPjjE1l+28], %r7;
$L__BB1_3:
	bar.sync 	0;
	shl.b32 	%r8, %r2, 2;
	and.b32  	%r9, %r8, 12;
	mov.u32 	%r10, _ZZ8addBlockPjjE1l;
	add.s32 	%r3, %r10, %r9;
	atom.shared.add.u32 	%r11, [%r3+8], 1;
	ld.shared.u32 	%r12, [_ZZ8addBlockPjjE1l];
	setp.eq.s32 	%p3, %r12, 0;
	@%p3 bra 	$L__BB1_5;
	mov.u64 	%rd2, $str;
	cvta.global.u64 	%rd3, %rd2;
	mov.u64 	%rd4, $str$1;
	cvta.global.u64 	%rd5, %rd4;
	mov.u64 	%rd6, __unnamed_1;
	cvta.global.u64 	%rd7, %rd6;
	{ // callseq 0, 0
	.param .b64 param0;
	st.param.b64 	[param0], %rd3;
	.param .b64 param1;
	st.param.b64 	[param1], %rd5;
	.param .b32 param2;
	st.param.b32 	[param2], 29;
	.param .b64 param3;
	st.param.b64 	[param3], %rd7;
	.param .b64 param4;
	st.param.b64 	[param4], 1;
	call.uni 
	__assertfail, 
	(
	param0, 
	param1, 
	param2, 
	param3, 
	param4
	);
	} // callseq 0
$L__BB1_5:
	ld.shared.u32 	%r13, [%r3+8];
	setp.ne.s32 	%p4, %r13, 0;
	@%p4 bra 	$L__BB1_7;
	mov.u64 	%rd8, $str$2;
	cvta.global.u64 	%rd9, %rd8;
	mov.u64 	%rd10, $str$1;
	cvta.global.u64 	%rd11, %rd10;
	mov.u64 	%rd12, __unnamed_1;
	cvta.global.u64 	%rd13, %rd12;
	{ // callseq 1, 0
	.param .b64 param0;
	st.param.b64 	[param0], %rd9;
	.param .b64 param1;
	st.param.b64 	[param1], %rd11;
	.param .b32 param2;
	st.param.b32 	[param2], 30;
	.param .b64 param3;
	st.param.b64 	[param3], %rd13;
	.param .b64 param4;
	st.param.b64 	[param4], 1;
	call.uni 
	__assertfail, 
	(
	param0, 
	param1, 
	param2, 
	param3, 
	param4
	);
	} // callseq 1
$L__BB1_7:
	setp.ne.s32 	%p5, %r1, 0;
	bar.sync 	0;
	@%p5 bra 	$L__BB1_9;
	cvta.to.global.u64 	%rd14, %rd1;
	ld.shared.u32 	%r14, [_ZZ8addBlockPjjE1l];
	atom.global.add.u32 	%r15, [%rd14], %r14;
	ld.shared.u32 	%r16, [_ZZ8addBlockPjjE1l+4];
	atom.global.add.u32 	%r17, [%rd14+4], %r16;
	ld.shared.u32 	%r18, [_ZZ8addBlockPjjE1l+8];
	atom.global.add.u32 	%r19, [%rd14+8], %r18;
	ld.shared.u32 	%r20, [_ZZ8addBlockPjjE1l+12];
	atom.global.add.u32 	%r21, [%rd14+12], %r20;
	ld.shared.u32 	%r22, [_ZZ8addBlockPjjE1l+16];
	atom.global.add.u32 	%r23, [%rd14+16], %r22;
	ld.shared.u32 	%r24, [_ZZ8addBlockPjjE1l+20];
	atom.global.add.u32 	%r25, [%rd14+20], %r24;
	ld.shared.u32 	%r26, [_ZZ8addBlockPjjE1l+24];
	atom.global.add.u32 	%r27, [%rd14+24], %r26;
	ld.shared.u32 	%r28, [_ZZ8addBlockPjjE1l+28];
	atom.global.add.u32 	%r29, [%rd14+28], %r28;
$L__BB1_9:
	ret;

}
	// .globl	_Z3addPjj
.visible .entry _Z3addPjj(
	.param .u64 .ptr .align 1 _Z3addPjj_param_0,
	.param .u32 _Z3addPjj_param_1
)
{
	.local .align 16 .b8 	__local_depot2[32];
	.reg .b64 	%SP;
	.reg .b64 	%SPL;
	.reg .pred 	%p<3>;
	.reg .b32 	%r<22>;
	.reg .b64 	%rd<14>;

	mov.u64 	%SPL, __local_depot2;
	ld.param.u64 	%rd2, [_Z3addPjj_param_0];
	ld.param.u32 	%r2, [_Z3addPjj_param_1];
	mov.u32 	%r3, %tid.x;
	mov.u32 	%r4, %ctaid.x;
	mov.u32 	%r5, %ntid.x;
	mad.lo.s32 	%r1, %r4, %r5, %r3;
	setp.ge.u32 	%p1, %r1, %r2;
	@%p1 bra 	$L__BB2_4;
	add.u64 	%rd1, %SPL, 0;
	mov.b32 	%r6, 0;
	st.local.v2.u32 	[%rd1+8], {%r6, %r6};
	st.local.v2.u32 	[%rd1+16], {%r6, %r6};
	shl.b32 	%r7, %r1, 2;
	cvt.u64.u32 	%rd4, %r7;
	and.b64  	%rd5, %rd4, 12;
	add.s64 	%rd6, %rd1, %rd5;
	ld.local.u32 	%r8, [%rd6+8];
	add.s32 	%r9, %r8, 1;
	st.local.u32 	[%rd6+8], %r9;
	setp.eq.s32 	%p2, %r8, 0;
	@%p2 bra 	$L__BB2_3;
	mov.u64 	%rd7, $str$3;
	cvta.global.u64 	%rd8, %rd7;
	mov.u64 	%rd9, $str$1;
	cvta.global.u64 	%rd10, %rd9;
	mov.u64 	%rd11, __unnamed_2;
	cvta.global.u64 	%rd12, %rd11;
	{ // callseq 2, 0
	.param .b64 param0;
	st.param.b64 	[param0], %rd8;
	.param .b64 param1;
	st.param.b64 	[param1], %rd10;
	.param .b32 param2;
	st.param.b32 	[param2], 49;
	.param .b64 param3;
	st.param.b64 	[param3], %rd12;
	.param .b64 param4;
	st.param.b64 	[param4], 1;
	call.uni 
	__assertfail, 
	(
	param0, 
	param1, 
	param2, 
	param3, 
	param4
	);
	} // callseq 2
$L__BB2_3:
	cvta.to.global.u64 	%rd13, %rd2;
	atom.global.or.b32 	%r10, [%rd13], 0;
	atom.global.or.b32 	%r11, [%rd13+4], 0;
	ld.local.v2.u32 	{%r12, %r13}, [%rd1+8];
	atom.global.add.u32 	%r14, [%rd13+8], %r12;
	atom.global.add.u32 	%r15, [%rd13+12], %r13;
	ld.local.v2.u32 	{%r16, %r17}, [%rd1+16];
	atom.global.add.u32 	%r18, [%rd13+16], %r16;
	atom.global.add.u32 	%r19, [%rd13+20], %r17;
	atom.global.or.b32 	%r20, [%rd13+24], 0;
	atom.global.or.b32 	%r21, [%rd13+28], 0;
$L__BB2_4:
	ret;

}
	// .globl	_Z5printPj
.visible .entry _Z5printPj(
	.param .u64 .ptr .align 1 _Z5printPj_param_0
)
{
	.local .align 8 .b8 	__local_depot3[8];
	.reg .b64 	%SP;
	.reg .b64 	%SPL;
	.reg .b32 	%r<27>;
	.reg .b64 	%rd<9>;

	mov.u64 	%SPL, __local_depot3;
	cvta.local.u64 	%SP, %SPL;
	ld.param.u64 	%rd1, [_Z5printPj_param_0];
	add.u64 	%rd2, %SP, 0;
	add.u64 	%rd3, %SPL, 0;
	cvta.to.global.u64 	%rd4, %rd1;
	ld.global.u32 	%r1, [%rd4];
	st.local.u32 	[%rd3], %r1;
	mov.u64 	%rd5, $str$4;
	cvta.global.u64 	%rd6, %rd5;
	{ // callseq 3, 0
	.param .b64 param0;
	st.param.b64 	[param0], %rd6;
	.param .b64 param1;
	st.param.b64 	[param1], %rd2;
	.param .b32 retval0;
	call.uni (retval0), 
	vprintf, 
	(
	param0, 
	param1
	);
	ld.param.b32 	%r2, [retval0];
	} // callseq 3
	ld.global.u32 	%r4, [%rd4+4];
	st.local.u32 	[%rd3], %r4;
	{ // callseq 4, 0
	.param .b64 param0;
	st.param.b64 	[param0], %rd6;
	.param .b64 param1;
	st.param.b64 	[param1], %rd2;
	.param .b32 retval0;
	call.uni (retval0), 
	vprintf, 
	(
	param0, 
	param1
	);
	ld.param.b32 	%r5, [retval0];
	} // callseq 4
	ld.global.u32 	%r7, [%rd4+8];
	st.local.u32 	[%rd3], %r7;
	{ // callseq 5, 0
	.param .b64 param0;
	st.param.b64 	[param0], %rd6;
	.param .b64 param1;
	st.param.b64 	[param1], %rd2;
	.param .b32 retval0;
	call.uni (retval0), 
	vprintf, 
	(
	param0, 
	param1
	);
	ld.param.b32 	%r8, [retval0];
	} // callseq 5
	ld.global.u32 	%r10, [%rd4+12];
	st.local.u32 	[%rd3], %r10;
	{ // callseq 6, 0
	.param .b64 param0;
	st.param.b64 	[param0], %rd6;
	.param .b64 param1;
	st.param.b64 	[param1], %rd2;
	.param .b32 retval0;
	call.uni (retval0), 
	vprintf, 
	(
	param0, 
	param1
	);
	ld.param.b32 	%r11, [retval0];
	} // callseq 6
	ld.global.u32 	%r13, [%rd4+16];
	st.local.u32 	[%rd3], %r13;
	{ // callseq 7, 0
	.param .b64 param0;
	st.param.b64 	[param0], %rd6;
	.param .b64 param1;
	st.param.b64 	[param1], %rd2;
	.param .b32 retval0;
	call.uni (retval0), 
	vprintf, 
	(
	param0, 
	param1
	);
	ld.param.b32 	%r14, [retval0];
	} // callseq 7
	ld.global.u32 	%r16, [%rd4+20];
	st.local.u32 	[%rd3], %r16;
	{ // callseq 8, 0
	.param .b64 param0;
	st.param.b64 	[param0], %rd6;
	.param .b64 param1;
	st.param.b64 	[param1], %rd2;
	.param .b32 retval0;
	call.uni (retval0), 
	vprintf, 
	(
	param0, 
	param1
	);
	ld.param.b32 	%r17, [retval0];
	} // callseq 8
	ld.global.u32 	%r19, [%rd4+24];
	st.local.u32 	[%rd3], %r19;
	{ // callseq 9, 0
	.param .b64 param0;
	st.param.b64 	[param0], %rd6;
	.param .b64 param1;
	st.param.b64 	[param1], %rd2;
	.param .b32 retval0;
	call.uni (retval0), 
	vprintf, 
	(
	param0, 
	param1
	);
	ld.param.b32 	%r20, [retval0];
	} // callseq 9
	ld.global.u32 	%r22, [%rd4+28];
	st.local.u32 	[%rd3], %r22;
	{ // callseq 10, 0
	.param .b64 param0;
	st.param.b64 	[param0], %rd6;
	.param .b64 param1;
	st.param.b64 	[param1], %rd2;
	.param .b32 retval0;
	call.uni (retval0), 
	vprintf, 
	(
	param0, 
	param1
	);
	ld.param.b32 	%r23, [retval0];
	} // callseq 10
	mov.u64 	%rd7, $str$5;
	cvta.global.u64 	%rd8, %rd7;
	{ // callseq 11, 0
	.param .b64 param0;
	st.param.b64 	[param0], %rd8;
	.param .b64 param1;
	st.param.b64 	[param1], 0;
	.param .b32 retval0;
	call.uni (retval0), 
	vprintf, 
	(
	param0, 
	param1
	);
	ld.param.b32 	%r25, [retval0];
	} // callseq 11
	ret;

}


// ===== COMPILED SASS (sm_100) =====

	.target	sm_100

	.elftype	@"ET_EXEC"


//--------------------- .note.nv.tkinfo           --------------------------
	.section	.note.nv.tkinfo,"",@"SHT_NOTE"
	.sectionflags	@"SHF_NOTE_NV_TKINFO"
	.tkinfo
        /*0018*/ 	.word	0x00000002
        /*0030*/ 	.string	""
        /*0030*/ 	.string	"ptxas"
        /*0030*/ 	.string	"Cuda compilation tools, release 13.0, V13.0.88"
        /*0030*/ 	.string	"Build cuda_13.0.r13.0/compiler.36424714_0"
        /*0030*/ 	.string	"-arch sm_100 -m 64 "



//--------------------- .note.nv.cuinfo           --------------------------
	.section	.note.nv.cuinfo,"",@"SHT_NOTE"
	.sectionflags	@"SHF_NOTE_NV_CUINFO"
        /*0018*/ 	.short	0x0002
        /*001a*/ 	.short	0x0064
        /*001c*/ 	.short	0x0082
	.zero		2


//--------------------- .nv.info                  --------------------------
	.section	.nv.info,"",@"SHT_CUDA_INFO"
	.align	4


	//----- nvinfo : EIATTR_REGCOUNT
	.align		4
        /*0000*/ 	.byte	0x04, 0x2f
        /*0002*/ 	.short	(.L_9 - .L_8)
	.align		4
.L_8:
        /*0004*/ 	.word	index@(_Z9addSimplePjj)
        /*0008*/ 	.word	0x00000008


	//----- nvinfo : EIATTR_FRAME_SIZE
	.align		4
.L_9:
        /*000c*/ 	.byte	0x04, 0x11
        /*000e*/ 	.short	(.L_11 - .L_10)
	.align		4
.L_10:
        /*0010*/ 	.word	index@(_Z9addSimplePjj)
        /*0014*/ 	.word	0x00000000


	//----- nvinfo : EIATTR_REGCOUNT
	.align		4
.L_11:
        /*0018*/ 	.byte	0x04, 0x2f
        /*001a*/ 	.short	(.L_13 - .L_12)
	.align		4
.L_12:
        /*001c*/ 	.word	index@(_Z8addBlockPjj)
        /*0020*/ 	.word	0x00000018


	//----- nvinfo : EIATTR_FRAME_SIZE
	.align		4
.L_13:
        /*0024*/ 	.byte	0x04, 0x11
        /*0026*/ 	.short	(.L_15 - .L_14)
	.align		4
.L_14:
        /*0028*/ 	.word	index@(_Z8addBlockPjj)
        /*002c*/ 	.word	0x00000000


	//----- nvinfo : EIATTR_REGCOUNT
	.align		4
.L_15:
        /*0030*/ 	.byte	0x04, 0x2f
        /*0032*/ 	.short	(.L_17 - .L_16)
	.align		4
.L_16:
        /*0034*/ 	.word	index@(_Z3addPjj)
        /*0038*/ 	.word	0x00000018


	//----- nvinfo : EIATTR_FRAME_SIZE
	.align		4
.L_17:
        /*003c*/ 	.byte	0x04, 0x11
        /*003e*/ 	.short	(.L_19 - .L_18)
	.align		4
.L_18:
        /*0040*/ 	.word	index@(_Z3addPjj)
        /*0044*/ 	.word	0x00000000


	//----- nvinfo : EIATTR_REGCOUNT
	.align		4
.L_19:
        /*0048*/ 	.byte	0x04, 0x2f
        /*004a*/ 	.short	(.L_21 - .L_20)
	.align		4
.L_20:
        /*004c*/ 	.word	index@(_Z5printPj)
        /*0050*/ 	.word	0x00000018


	//----- nvinfo : EIATTR_FRAME_SIZE
	.align		4
.L_21:
        /*0054*/ 	.byte	0x04, 0x11
        /*0056*/ 	.short	(.L_23 - .L_22)
	.align		4
.L_22:
        /*0058*/ 	.word	index@(_Z5printPj)
        /*005c*/ 	.word	0x00000008


	//----- nvinfo : EIATTR_MIN_STACK_SIZE
	.align		4
.L_23:
        /*0060*/ 	.byte	0x04, 0x12
        /*0062*/ 	.short	(.L_25 - .L_24)
	.align		4
.L_24:
        /*0064*/ 	.word	index@(_Z5printPj)
        /*0068*/ 	.word	0x00000008


	//----- nvinfo : EIATTR_MIN_STACK_SIZE
	.align		4
.L_25:
        /*006c*/ 	.byte	0x04, 0x12
        /*006e*/ 	.short	(.L_27 - .L_26)
	.align		4
.L_26:
        /*0070*/ 	.word	index@(_Z3addPjj)
        /*0074*/ 	.word	0x00000000


	//----- nvinfo : EIATTR_MIN_STACK_SIZE
	.align		4
.L_27:
        /*0078*/ 	.byte	0x04, 0x12
        /*007a*/ 	.short	(.L_29 - .L_28)
	.align		4
.L_28:
        /*007c*/ 	.word	index@(_Z8addBlockPjj)
        /*0080*/ 	.word	0x00000000


	//----- nvinfo : EIATTR_MIN_STACK_SIZE
	.align		4
.L_29:
        /*0084*/ 	.byte	0x04, 0x12
        /*0086*/ 	.short	(.L_31 - .L_30)
	.align		4
.L_30:
        /*0088*/ 	.word	index@(_Z9addSimplePjj)
        /*008c*/ 	.word	0x00000000
.L_31:


//--------------------- .nv.compat                --------------------------
	.section	.nv.compat,"",@"SHT_CUDA_COMPAT_INFO"
	.align	4
        /*0000*/ 	.byte	0x02, 0x09, 0x00, 0x00, 0x02, 0x02, 0x01, 0x00, 0x02, 0x05, 0x05, 0x00, 0x03, 0x07, 0x01, 0x01
        /*0010*/ 	.byte	0x02, 0x03, 0x00, 0x00, 0x02, 0x06, 0x01, 0x00, 0x04, 0x0b, 0x08, 0x00, 0x09, 0x00, 0x00, 0x00
        /*0020*/ 	.byte	0x00, 0x00, 0x00, 0x00


//--------------------- .nv.info._Z5printPj       --------------------------
	.section	.nv.info._Z5printPj,"",@"SHT_CUDA_INFO"
	.sectionflags	@""
	.align	4


	//----- nvinfo : EIATTR_CUDA_API_VERSION
	.align		4
        /*0000*/ 	.byte	0x04, 0x37
        /*0002*/ 	.short	(.L_33 - .L_32)
.L_32:
        /*0004*/ 	.word	0x00000082


	//----- nvinfo : EIATTR_KPARAM_INFO
	.align		4
.L_33:
        /*0008*/ 	.byte	0x04, 0x17
        /*000a*/ 	.short	(.L_35 - .L_34)
.L_34:
        /*000c*/ 	.word	0x00000000
        /*0010*/ 	.short	0x0000
        /*0012*/ 	.short	0x0000
        /*0014*/ 	.byte	0x00, 0xf5, 0x21, 0x00


	//----- nvinfo : EIATTR_SPARSE_MMA_MASK
	.align		4
.L_35:
        /*0018*/ 	.byte	0x03, 0x50
        /*001a*/ 	.short	0x0000


	//----- nvinfo : EIATTR_MAXREG_COUNT
	.align		4
        /*001c*/ 	.byte	0x03, 0x1b
        /*001e*/ 	.short	0x00ff


	//----- nvinfo : EIATTR_EXTERNS
	.align		4
        /*0020*/ 	.byte	0x04, 0x0f
        /*0022*/ 	.short	(.L_37 - .L_36)


	//   ....[0]....
	.align		4
.L_36:
        /*0024*/ 	.word	index@(vprintf)


	//----- nvinfo : EIATTR_MERCURY_ISA_VERSION
	.align		4
.L_37:
        /*0028*/ 	.byte	0x03, 0x5f
        /*002a*/ 	.short	0x0101


	//----- nvinfo : EIATTR_VRC_CTA_INIT_COUNT
	.align		4
        /*002c*/ 	.byte	0x02, 0x4a
	.zero		1
	.zero		1


	//----- nvinfo : EIATTR_SYSCALL_OFFSETS
	.align		4
        /*0030*/ 	.byte	0x04, 0x46
        /*0032*/ 	.short	(.L_39 - .L_38)


	//   ....[0]....
.L_38:
        /*0034*/ 	.word	0x00000120


	//   ....[1]....
        /*0038*/ 	.word	0x000001d0


	//   ....[2]....
        /*003c*/ 	.word	0x00000280


	//   ....[3]....
        /*0040*/ 	.word	0x00000330


	//   ....[4]....
        /*0044*/ 	.word	0x000003e0


	//   ....[5]....
        /*0048*/ 	.word	0x00000490


	//   ....[6]....
        /*004c*/ 	.word	0x00000540


	//   ....[7]....
        /*0050*/ 	.word	0x000005f0


	//   ....[8]....
        /*0054*/ 	.word	0x00000660


	//----- nvinfo : EIATTR_EXIT_INSTR_OFFSETS
	.align		4
.L_39:
        /*0058*/ 	.byte	0x04, 0x1c
        /*005a*/ 	.short	(.L_41 - .L_40)


	//   ....[0]....
.L_40:
        /*005c*/ 	.word	0x00000670


	//----- nvinfo : EIATTR_CBANK_PARAM_SIZE
	.align		4
.L_41:
        /*0060*/ 	.byte	0x03, 0x19
        /*0062*/ 	.short	0x0008


	//----- nvinfo : EIATTR_PARAM_CBANK
	.align		4
        /*0064*/ 	.byte	0x04, 0x0a
        /*0066*/ 	.short	(.L_43 - .L_42)
	.align		4
.L_42:
        /*0068*/ 	.word	index@(.nv.constant0._Z5printPj)
        /*006c*/ 	.short	0x0380
        /*006e*/ 	.short	0x0008


	//----- nvinfo : EIATTR_SW_WAR
	.align		4
.L_43:
        /*0070*/ 	.byte	0x04, 0x36
        /*0072*/ 	.short	(.L_45 - .L_44)
.L_44:
        /*0074*/ 	.word	0x00000008
.L_45:


//--------------------- .nv.info._Z3addPjj        --------------------------
	.section	.nv.info._Z3addPjj,"",@"SHT_CUDA_INFO"
	.sectionflags	@""
	.align	4


	//----- nvinfo : EIATTR_CUDA_API_VERSION
	.align		4
        /*0000*/ 	.byte	0x04, 0x37
        /*0002*/ 	.short	(.L_47 - .L_46)
.L_46:
        /*0004*/ 	.word	0x00000082


	//----- nvinfo : EIATTR_KPARAM_INFO
	.align		4
.L_47:
        /*0008*/ 	.byte	0x04, 0x17
        /*000a*/ 	.short	(.L_49 - .L_48)
.L_48:
        /*000c*/ 	.word	0x00000000
        /*0010*/ 	.short	0x0001
        /*0012*/ 	.short	0x0008
        /*0014*/ 	.byte	0x00, 0xf0, 0x11, 0x00


	//----- nvinfo : EIATTR_KPARAM_INFO
	.align		4
.L_49:
        /*0018*/ 	.byte	0x04, 0x17
        /*001a*/ 	.short	(.L_51 - .L_50)
.L_50:
        /*001c*/ 	.word	0x00000000
        /*0020*/ 	.short	0x0000
        /*0022*/ 	.short	0x0000
        /*0024*/ 	.byte	0x00, 0xf5, 0x21, 0x00


	//----- nvinfo : EIATTR_SPARSE_MMA_MASK
	.align		4
.L_51:
        /*0028*/ 	.byte	0x03, 0x50
        /*002a*/ 	.short	0x0000


	//----- nvinfo : EIATTR_MAXREG_COUNT
	.align		4
        /*002c*/ 	.byte	0x03, 0x1b
        /*002e*/ 	.short	0x00ff


	//----- nvinfo : EIATTR_EXTERNS
	.align		4
        /*0030*/ 	.byte	0x04, 0x0f
        /*0032*/ 	.short	(.L_53 - .L_52)


	//   ....[0]....
	.align		4
.L_52:
        /*0034*/ 	.word	index@(__assertfail)


	//----- nvinfo : EIATTR_MERCURY_ISA_VERSION
	.align		4
.L_53:
        /*0038*/ 	.byte	0x03, 0x5f
        /*003a*/ 	.short	0x0101


	//----- nvinfo : EIATTR_INT_WARP_WIDE_INSTR_OFFSETS
	.align		4
        /*003c*/ 	.byte	0x04, 0x31
        /*003e*/ 	.short	(.L_55 - .L_54)


	//   ....[0]....
.L_54:
        /*0040*/ 	.word	0x00000370


	//   ....[1]....
        /*0044*/ 	.word	0x000003a0


	//   ....[2]....
        /*0048*/ 	.word	0x000003c0


	//   ....[3]....
        /*004c*/ 	.word	0x000003d0


	//   ....[4]....
        /*0050*/ 	.word	0x000003e0


	//   ....[5]....
        /*0054*/ 	.word	0x00000410


	//----- nvinfo : EIATTR_VRC_CTA_INIT_COUNT
	.align		4
.L_55:
        /*0058*/ 	.byte	0x02, 0x4a
	.zero		1
	.zero		1


	//----- nvinfo : EIATTR_SYSCALL_OFFSETS
	.align		4
        /*005c*/ 	.byte	0x04, 0x46
        /*005e*/ 	.short	(.L_57 - .L_56)


	//   ....[0]....
.L_56:
        /*0060*/ 	.word	0x00000340


	//----- nvinfo : EIATTR_EXIT_INSTR_OFFSETS
	.align		4
.L_57:
        /*0064*/ 	.byte	0x04, 0x1c
        /*0066*/ 	.short	(.L_59 - .L_58)


	//   ....[0]....
.L_58:
        /*0068*/ 	.word	0x00000070


	//   ....[1]....
        /*006c*/ 	.word	0x00000520


	//----- nvinfo : EIATTR_CRS_STACK_SIZE
	.align		4
.L_59:
        /*0070*/ 	.byte	0x04, 0x1e
        /*0072*/ 	.short	(.L_61 - .L_60)
.L_60:
        /*0074*/ 	.word	0x00000000


	//----- nvinfo : EIATTR_CBANK_PARAM_SIZE
	.align		4
.L_61:
        /*0078*/ 	.byte	0x03, 0x19
        /*007a*/ 	.short	0x000c


	//----- nvinfo : EIATTR_PARAM_CBANK
	.align		4
        /*007c*/ 	.byte	0x04, 0x0a
        /*007e*/ 	.short	(.L_63 - .L_62)
	.align		4
.L_62:
        /*0080*/ 	.word	index@(.nv.constant0._Z3addPjj)
        /*0084*/ 	.short	0x0380
        /*0086*/ 	.short	0x000c


	//----- nvinfo : EIATTR_SW_WAR
	.align		4
.L_63:
        /*0088*/ 	.byte	0x04, 0x36
        /*008a*/ 	.short	(.L_65 - .L_64)
.L_64:
        /*008c*/ 	.word	0x00000008
.L_65:


//--------------------- .nv.info._Z8addBlockPjj   --------------------------
	.section	.nv.info._Z8addBlockPjj,"",@"SHT_CUDA_INFO"
	.sectionflags	@""
	.align	4


	//----- nvinfo : EIATTR_CUDA_API_VERSION
	.align		4
        /*0000*/ 	.byte	0x04, 0x37
        /*0002*/ 	.short	(.L_67 - .L_66)
.L_66:
        /*0004*/ 	.word	0x00000082


	//----- nvinfo : EIATTR_KPARAM_INFO
	.align		4
.L_67:
        /*0008*/ 	.byte	0x04, 0x17
        /*000a*/ 	.short	(.L_69 - .L_68)
.L_68:
        /*000c*/ 	.word	0x00000000
        /*0010*/ 	.short	0x0001
        /*0012*/ 	.short	0x0008
        /*0014*/ 	.byte	0x00, 0xf0, 0x11, 0x00


	//----- nvinfo : EIATTR_KPARAM_INFO
	.align		4
.L_69:
        /*0018*/ 	.byte	0x04, 0x17
        /*001a*/ 	.short	(.L_71 - .L_70)
.L_70:
        /*001c*/ 	.word	0x00000000
        /*0020*/ 	.short	0x0000
        /*0022*/ 	.short	0x0000
        /*0024*/ 	.byte	0x00, 0xf5, 0x21, 0x00


	//----- nvinfo : EIATTR_SPARSE_MMA_MASK
	.align		4
.L_71:
        /*0028*/ 	.byte	0x03, 0x50
        /*002a*/ 	.short	0x0000


	//----- nvinfo : EIATTR_MAXREG_COUNT
	.align		4
        /*002c*/ 	.byte	0x03, 0x1b
        /*002e*/ 	.short	0x00ff


	//----- nvinfo : EIATTR_NUM_BARRIERS
	.align		4
        /*0030*/ 	.byte	0x02, 0x4c
        /*0032*/ 	.byte	0x01
	.zero		1


	//----- nvinfo : EIATTR_EXTERNS
	.align		4
        /*0034*/ 	.byte	0x04, 0x0f
        /*0036*/ 	.short	(.L_73 - .L_72)


	//   ....[0]....
	.align		4
.L_72:
        /*0038*/ 	.word	index@(__assertfail)


	//----- nvinfo : EIATTR_MERCURY_ISA_VERSION
	.align		4
.L_73:
        /*003c*/ 	.byte	0x03, 0x5f
        /*003e*/ 	.short	0x0101


	//----- nvinfo : EIATTR_VRC_CTA_INIT_COUNT
	.align		4
        /*0040*/ 	.byte	0x02, 0x4a
	.zero		1
	.zero		1


	//----- nvinfo : EIATTR_SYSCALL_OFFSETS
	.align		4
        /*0044*/ 	.byte	0x04, 0x46
        /*0046*/ 	.short	(.L_75 - .L_74)


	//   ....[0]....
.L_74:
        /*0048*/ 	.word	0x00000240


	//   ....[1]....
        /*004c*/ 	.word	0x00000370


	//----- nvinfo : EIATTR_EXIT_INSTR_OFFSETS
	.align		4
.L_75:
        /*0050*/ 	.byte	0x04, 0x1c
        /*0052*/ 	.short	(.L_77 - .L_76)


	//   ....[0]....
.L_76:
        /*0054*/ 	.word	0x00000070


	//   ....[1]....
        /*0058*/ 	.word	0x000003b0


	//   ....[2]....
        /*005c*/ 	.word	0x00000500


	//----- nvinfo : EIATTR_CRS_STACK_SIZE
	.align		4
.L_77:
        /*0060*/ 	.byte	0x04, 0x1e
        /*0062*/ 	.short	(.L_79 - .L_78)
.L_78:
        /*0064*/ 	.word	0x00000000


	//----- nvinfo : EIATTR_CBANK_PARAM_SIZE
	.align		4
.L_79:
        /*0068*/ 	.byte	0x03, 0x19
        /*006a*/ 	.short	0x000c


	//----- nvinfo : EIATTR_PARAM_CBANK
	.align		4
        /*006c*/ 	.byte	0x04, 0x0a
        /*006e*/ 	.short	(.L_81 - .L_80)
	.align		4
.L_80:
        /*0070*/ 	.word	index@(.nv.constant0._Z8addBlockPjj)
        /*0074*/ 	.short	0x0380
        /*0076*/ 	.short	0x000c


	//----- nvinfo : EIATTR_SW_WAR
	.align		4
.L_81:
        /*0078*/ 	.byte	0x04, 0x36
        /*007a*/ 	.short	(.L_83 - .L_82)
.L_82:
        /*007c*/ 	.word	0x00000008
.L_83:


//--------------------- .nv.info._Z9addSimplePjj  --------------------------
	.section	.nv.info._Z9addSimplePjj,"",@"SHT_CUDA_INFO"
	.sectionflags	@""
	.align	4


	//----- nvinfo : EIATTR_CUDA_API_VERSION
	.align		4
        /*0000*/ 	.byte	0x04, 0x37
        /*0002*/ 	.short	(.L_85 - .L_84)
.L_84:
        /*0004*/ 	.word	0x00000082


	//----- nvinfo : EIATTR_KPARAM_INFO
	.align		4
.L_85:
        /*0008*/ 	.byte	0x04, 0x17
        /*000a*/ 	.short	(.L_87 - .L_86)
.L_86:
        /*000c*/ 	.word	0x00000000
        /*0010*/ 	.short	0x0001
        /*0012*/ 	.short	0x0008
        /*0014*/ 	.byte	0x00, 0xf0, 0x11, 0x00


	//----- nvinfo : EIATTR_KPARAM_INFO
	.align		4
.L_87:
        /*0018*/ 	.byte	0x04, 0x17
        /*001a*/ 	.short	(.L_89 - .L_88)
.L_88:
        /*001c*/ 	.word	0x00000000
        /*0020*/ 	.short	0x0000
        /*0022*/ 	.short	0x0000
        /*0024*/ 	.byte	0x00, 0xf5, 0x21, 0x00


	//----- nvinfo : EIATTR_SPARSE_MMA_MASK
	.align		4
.L_89:
        /*0028*/ 	.byte	0x03, 0x50
        /*002a*/ 	.short	0x0000


	//----- nvinfo : EIATTR_MAXREG_COUNT
	.align		4
        /*002c*/ 	.byte	0x03, 0x1b
        /*002e*/ 	.short	0x00ff


	//----- nvinfo : EIATTR_MERCURY_ISA_VERSION
	.align		4
        /*0030*/ 	.byte	0x03, 0x5f
        /*0032*/ 	.short	0x0101


	//----- nvinfo : EIATTR_VRC_CTA_INIT_COUNT
	.align		4
        /*0034*/ 	.byte	0x02, 0x4a
	.zero		1
	.zero		1


	//----- nvinfo : EIATTR_EXIT_INSTR_OFFSETS
	.align		4
        /*0038*/ 	.byte	0x04, 0x1c
        /*003a*/ 	.short	(.L_91 - .L_90)


	//   ....[0]....
.L_90:
        /*003c*/ 	.word	0x00000070


	//   ....[1]....
        /*0040*/ 	.word	0x00000100


	//----- nvinfo : EIATTR_CBANK_PARAM_SIZE
	.align		4
.L_91:
        /*0044*/ 	.byte	0x03, 0x19
        /*0046*/ 	.short	0x000c


	//----- nvinfo : EIATTR_PARAM_CBANK
	.align		4
        /*0048*/ 	.byte	0x04, 0x0a
        /*004a*/ 	.short	(.L_93 - .L_92)
	.align		4
.L_92:
        /*004c*/ 	.word	index@(.nv.constant0._Z9addSimplePjj)
        /*0050*/ 	.short	0x0380
        /*0052*/ 	.short	0x000c


	//----- nvinfo : EIATTR_SW_WAR
	.align		4
.L_93:
        /*0054*/ 	.byte	0x04, 0x36
        /*0056*/ 	.short	(.L_95 - .L_94)
.L_94:
        /*0058*/ 	.word	0x00000008
.L_95:


//--------------------- .nv.callgraph             --------------------------
	.section	.nv.callgraph,"",@"SHT_CUDA_CALLGRAPH"
	.align	4
	.sectionentsize	8
	.align		4
        /*0000*/ 	.word	0x00000000
	.align		4
        /*0004*/ 	.word	0xffffffff
	.align		4
        /*0008*/ 	.word	index@(_Z5printPj)
	.align		4
        /*000c*/ 	.word	index@(vprintf)
	.align		4
        /*0010*/ 	.word	index@(_Z3addPjj)
	.align		4
        /*0014*/ 	.word	index@(__assertfail)
	.align		4
        /*0018*/ 	.word	index@(_Z8addBlockPjj)
	.align		4
        /*001c*/ 	.word	index@(__assertfail)
	.align		4
        /*0020*/ 	.word	0x00000000
	.align		4
        /*0024*/ 	.word	0xfffffffe
	.align		4
        /*0028*/ 	.word	0x00000000
	.align		4
        /*002c*/ 	.word	0xfffffffd
	.align		4
        /*0030*/ 	.word	0x00000000
	.align		4
        /*0034*/ 	.word	0xfffffffc


//--------------------- .nv.constant4             --------------------------
	.section	.nv.constant4,"a",@progbits
	.align	8
	.align		8
.nv.constant4:
        /*0000*/ 	.dword	vprintf
	.align		8
        /*0008*/ 	.dword	__unnamed_1
	.align		8
        /*0010*/ 	.dword	__unnamed_2
	.align		8
        /*0018*/ 	.dword	$str
	.align		8
        /*0020*/ 	.dword	$str$1
	.align		8
        /*0028*/ 	.dword	$str$2
	.align		8
        /*0030*/ 	.dword	$str$3
	.align		8
        /*0038*/ 	.dword	$str$4
	.align		8
        /*0040*/ 	.dword	$str$5
	.align		8
        /*0048*/ 	.dword	__assertfail


//--------------------- .text._Z5printPj          --------------------------
	.section	.text._Z5printPj,"ax",@progbits
	.align	128
        .global         _Z5printPj
        .type           _Z5printPj,@function
        .size           _Z5printPj,(.L_x_17 - _Z5printPj)
        .other          _Z5printPj,@"STO_CUDA_ENTRY STV_DEFAULT"
_Z5printPj:
.text._Z5printPj:
[----:B------:R-:W0:Y:S08]  /*0000*/  LDC R1, c[0x0][0x37c] ;  /* 0x0000df00ff017b82 */ /* 0x000e300000000800 */
[----:B------:R-:W1:Y:S01]  /*0010*/  LDC.64 R6, c[0x0][0x380] ;  /* 0x0000e000ff067b82 */ /* 0x000e620000000a00 */
[----:B------:R-:W1:Y:S01]  /*0020*/  LDCU.64 UR36, c[0x0][0x358] ;  /* 0x00006b00ff2477ac */ /* 0x000e620008000a00 */
[----:B0-----:R-:W-:Y:S01]  /*0030*/  VIADD R1, R1, 0xfffffff8 ;  /* 0xfffffff801017836 */ /* 0x001fe20000000000 */
[----:B------:R-:W0:Y:S01]  /*0040*/  LDCU UR4, c[0x0][0x2f8] ;  /* 0x00005f00ff0477ac */ /* 0x000e220008000800 */
[----:B------:R-:W-:Y:S01]  /*0050*/  MOV R2, 0x0 ;  /* 0x0000000000027802 */ /* 0x000fe20000000f00 */
[----:B------:R-:W2:Y:S01]  /*0060*/  LDCU UR5, c[0x0][0x2fc] ;  /* 0x00005f80ff0577ac */ /* 0x000ea20008000800 */
[----:B------:R-:W3:Y:S01]  /*0070*/  LDCU.64 UR6, c[0x4][0x38] ;  /* 0x01000700ff0677ac */ /* 0x000ee20008000a00 */
[----:B-1----:R1:W4:Y:S01]  /*0080*/  LDG.E R0, desc[UR36][R6.64] ;  /* 0x0000002406007981 */ /* 0x002322000c1e1900 */
[----:B------:R0:W4:Y:S02]  /*0090*/  LDC.64 R8, c[0x4][R2] ;  /* 0x0100000002087b82 */ /* 0x0001240000000a00 */
[----:B0-----:R-:W-:-:S05]  /*00a0*/  IADD3 R16, P0, PT, R1, UR4, RZ ;  /* 0x0000000401107c10 */ /* 0x001fca000ff1e0ff */
[----:B--2---:R-:W-:Y:S01]  /*00b0*/  IMAD.X R17, RZ, RZ, UR5, P0 ;  /* 0x00000005ff117e24 */ /* 0x004fe200080e06ff */
[----:B---3--:R-:W-:Y:S01]  /*00c0*/  MOV R4, UR6 ;  /* 0x0000000600047c02 */ /* 0x008fe20008000f00 */
[----:B------:R-:W-:Y:S02]  /*00d0*/  IMAD.U32 R5, RZ, RZ, UR7 ;  /* 0x00000007ff057e24 */ /* 0x000fe4000f8e00ff */
[----:B-1----:R-:W-:Y:S01]  /*00e0*/  IMAD.MOV.U32 R6, RZ, RZ, R16 ;  /* 0x000000ffff067224 */ /* 0x002fe200078e0010 */
[----:B------:R-:W-:Y:S01]  /*00f0*/  MOV R7, R17 ;  /* 0x0000001100077202 */ /* 0x000fe20000000f00 */
[----:B----4-:R0:W-:Y:S06]  /*0100*/  STL [R1], R0 ;  /* 0x0000000001007387 */ /* 0x0101ec0000100800 */
[----:B------:R-:W-:-:S07]  /*0110*/  LEPC R20, `(.L_x_0) ;  /* 0x000000001014794e */ /* 0x000fce0000000000 */
[----:B0-----:R-:W-:Y:S05]  /*0120*/  CALL.ABS.NOINC R8 ;  /* 0x0000000008007343 */ /* 0x001fea0003c00000 */
.L_x_0:
[----:B------:R-:W0:Y:S01]  /*0130*/  LDC.64 R8, c[0x0][0x380] ;  /* 0x0000e000ff087b82 */ /* 0x000e220000000a00 */
[----:B------:R-:W1:Y:S01]  /*0140*/  LDCU.64 UR4, c[0x4][0x38] ;  /* 0x01000700ff0477ac */ /* 0x000e620008000a00 */
[----:B0-----:R-:W2:Y:S06]  /*0150*/  LDG.E R0, desc[UR36][R8.64+0x4] ;  /* 0x0000042408007981 */ /* 0x001eac000c1e1900 */
[----:B------:R0:W3:Y:S01]  /*0160*/  LDC.64 R10, c[0x4][R2] ;  /* 0x01000000020a7b82 */ /* 0x0000e20000000a00 */
[----:B-1----:R-:W-:Y:S01]  /*0170*/  IMAD.U32 R4, RZ, RZ, UR4 ;  /* 0x00000004ff047e24 */ /* 0x002fe2000f8e00ff */
[----:B------:R-:W-:Y:S01]  /*0180*/  MOV R6, R16 ;  /* 0x0000001000067202 */ /* 0x000fe20000000f00 */
[----:B------:R-:W-:-:S02]  /*0190*/  IMAD.U32 R5, RZ, RZ, UR5 ;  /* 0x00000005ff057e24 */ /* 0x000fc4000f8e00ff */
[----:B------:R-:W-:Y:S01]  /*01a0*/  IMAD.MOV.U32 R7, RZ, RZ, R17 ;  /* 0x000000ffff077224 */ /* 0x000fe200078e0011 */
[----:B--23--:R0:W-:Y:S06]  /*01b0*/  STL [R1], R0 ;  /* 0x0000000001007387 */ /* 0x00c1ec0000100800 */
[----:B------:R-:W-:-:S07]  /*01c0*/  LEPC R20, `(.L_x_1) ;  /* 0x000000001014794e */ /* 0x000fce0000000000 */
[----:B0-----:R-:W-:Y:S05]  /*01d0*/  CALL.ABS.NOINC R10 ;  /* 0x000000000a007343 */ /* 0x001fea0003c00000 */
.L_x_1:
[----:B------:R-:W0:Y:S01]  /*01e0*/  LDC.64 R8, c[0x0][0x380] ;  /* 0x0000e000ff087b82 */ /* 0x000e220000000a00 */
[----:B------:R-:W1:Y:S01]  /*01f0*/  LDCU.64 UR4, c[0x4][0x38] ;  /* 0x01000700ff0477ac */ /* 0x000e620008000a00 */
[----:B0-----:R-:W2:Y:S06]  /*0200*/  LDG.E R0, desc[UR36][R8.64+0x8] ;  /* 0x0000082408007981 */ /* 0x001eac000c1e1900 */
[----:B------:R0:W3:Y:S01]  /*0210*/  LDC.64 R10, c[0x4][R2] ;  /* 0x01000000020a7b82 */ /* 0x0000e20000000a00 */
[----:B-1----:R-:W-:Y:S01]  /*0220*/  IMAD.U32 R4, RZ, RZ, UR4 ;  /* 0x00000004ff047e24 */ /* 0x002fe2000f8e00ff */
[----:B------:R-:W-:Y:S01]  /*0230*/  MOV R5, UR5 ;  /* 0x0000000500057c02 */ /* 0x000fe20008000f00 */
[----:B------:R-:W-:-:S02]  /*0240*/  IMAD.MOV.U32 R6, RZ, RZ, R16 ;  /* 0x000000ffff067224 */ /* 0x000fc400078e0010 */
[----:B------:R-:W-:Y:S01]  /*0250*/  IMAD.MOV.U32 R7, RZ, RZ, R17 ;  /* 0x000000ffff077224 */ /* 0x000fe200078e0011 */
[----:B--23--:R0:W-:Y:S06]  /*0260*/  STL [R1], R0 ;  /* 0x0000000001007387 */ /* 0x00c1ec0000100800 */
[----:B------:R-:W-:-:S07]  /*0270*/  LEPC R20, `(.L_x_2) ;  /* 0x000000001014794e */ /* 0x000fce0000000000 */
[----:B0-----:R-:W-:Y:S05]  /*0280*/  CALL.ABS.NOINC R10 ;  /* 0x000000000a007343 */ /* 0x001fea0003c00000 */
.L_x_2:
[----:B------:R-:W0:Y:S01]  /*0290*/  LDC.64 R8, c[0x0][0x380] ;  /* 0x0000e000ff087b82 */ /* 0x000e220000000a00 */
[----:B------:R-:W1:Y:S01]  /*02a0*/  LDCU.64 UR4, c[0x4][0x38] ;  /* 0x01000700ff0477ac */ /* 0x000e620008000a00 */
[----:B0-----:R-:W2:Y:S06]  /*02b0*/  LDG.E R0, desc[UR36][R8.64+0xc] ;  /* 0x00000c2408007981 */ /* 0x001eac000c1e1900 */
[----:B------:R0:W3:Y:S01]  /*02c0*/  LDC.64 R10, c[0x4][R2] ;  /* 0x01000000020a7b82 */ /* 0x0000e20000000a00 */
[----:B-1----:R-:W-:Y:S01]  /*02d0*/  MOV R4, UR4 ;  /* 0x0000000400047c02 */ /* 0x002fe20008000f00 */
[----:B------:R-:W-:Y:S01]  /*02e0*/  IMAD.U32 R5, RZ, RZ, UR5 ;  /* 0x00000005ff057e24 */ /* 0x000fe2000f8e00ff */
[----:B------:R-:W-:Y:S01]  /*02f0*/  MOV R7, R17 ;  /* 0x0000001100077202 */ /* 0x000fe20000000f00 */
[----:B------:R-:W-:Y:S01]  /*0300*/  IMAD.MOV.U32 R6, RZ, RZ, R16 ;  /* 0x000000ffff067224 */ /* 0x000fe200078e0010 */
[----:B--23--:R0:W-:Y:S06]  /*0310*/  STL [R1], R0 ;  /* 0x0000000001007387 */ /* 0x00c1ec0000100800 */
[----:B------:R-:W-:-:S07]  /*0320*/  LEPC R20, `(.L_x_3) ;  /* 0x000000001014794e */ /* 0x000fce0000000000 */
[----:B0-----:R-:W-:Y:S05]  /*0330*/  CALL.ABS.NOINC R10 ;  /* 0x000000000a007343 */ /* 0x001fea0003c00000 */
.L_x_3:
        /* <DEDUP_REMOVED lines=11> */
.L_x_4:
        /* <DEDUP_REMOVED lines=11> */
.L_x_5:
        /* <DEDUP_REMOVED lines=11> */
.L_x_6:
[----:B------:R-:W0:Y:S01]  /*0550*/  LDC.64 R8, c[0x0][0x380] ;  /* 0x0000e000ff087b82 */ /* 0x000e220000000a00 */
[----:B------:R-:W1:Y:S01]  /*0560*/  LDCU.64 UR4, c[0x4][0x38] ;  /* 0x01000700ff0477ac */ /* 0x000e620008000a00 */
[----:B0-----:R-:W2:Y:S06]  /*0570*/  LDG.E R0, desc[UR36][R8.64+0x1c] ;  /* 0x00001c2408007981 */ /* 0x001eac000c1e1900 */
[----:B------:R0:W3:Y:S01]  /*0580*/  LDC.64 R10, c[0x4][R2] ;  /* 0x01000000020a7b82 */ /* 0x0000e20000000a00 */
[----:B-1----:R-:W-:Y:S01]  /*0590*/  IMAD.U32 R4, RZ, RZ, UR4 ;  /* 0x00000004ff047e24 */ /* 0x002fe2000f8e00ff */
[----:B------:R-:W-:Y:S01]  /*05a0*/  MOV R5, UR5 ;  /* 0x0000000500057c02 */ /* 0x000fe20008000f00 */
[----:B------:R-:W-:Y:S01]  /*05b0*/  IMAD.MOV.U32 R6, RZ, RZ, R16 ;  /* 0x000000ffff067224 */ /* 0x000fe200078e0010 */
[----:B------:R-:W-:Y:S01]  /*05c0*/  MOV R7, R17 ;  /* 0x0000001100077202 */ /* 0x000fe20000000f00 */
[----:B--23--:R0:W-:Y:S06]  /*05d0*/  STL [R1], R0 ;  /* 0x0000000001007387 */ /* 0x00c1ec0000100800 */
[----:B------:R-:W-:-:S07]  /*05e0*/  LEPC R20, `(.L_x_7) ;  /* 0x000000001014794e */ /* 0x000fce0000000000 */
[----:B0-----:R-:W-:Y:S05]  /*05f0*/  CALL.ABS.NOINC R10 ;  /* 0x000000000a007343 */ /* 0x001fea0003c00000 */
.L_x_7:
[----:B------:R-:W0:Y:S01]  /*0600*/  LDC.64 R2, c[0x4][R2] ;  /* 0x0100000002027b82 */ /* 0x000e220000000a00 */
[----:B------:R-:W1:Y:S01]  /*0610*/  LDCU.64 UR4, c[0x4][0x40] ;  /* 0x01000800ff0477ac */ /* 0x000e620008000a00 */
[----:B------:R-:W-:Y:S01]  /*0620*/  CS2R R6, SRZ ;  /* 0x0000000000067805 */ /* 0x000fe2000001ff00 */
[----:B-1----:R-:W-:Y:S01]  /*0630*/  IMAD.U32 R4, RZ, RZ, UR4 ;  /* 0x00000004ff047e24 */ /* 0x002fe2000f8e00ff */
[----:B------:R-:W-:-:S07]  /*0640*/  MOV R5, UR5 ;  /* 0x0000000500057c02 */ /* 0x000fce0008000f00 */
[----:B------:R-:W-:-:S07]  /*0650*/  LEPC R20, `(.L_x_8) ;  /* 0x000000001014794e */ /* 0x000fce0000000000 */
[----:B0-----:R-:W-:Y:S05]  /*0660*/  CALL.ABS.NOINC R2 ;  /* 0x0000000002007343 */ /* 0x001fea0003c00000 */
.L_x_8:
[----:B------:R-:W-:Y:S05]  /*0670*/  EXIT ;  /* 0x000000000000794d */ /* 0x000fea0003800000 */
.L_x_9:
[----:B------:R-:W-:-:S00]  /*0680*/  BRA `(.L_x_9) ;  /* 0xfffffffc00fc7947 */ /* 0x000fc0000383ffff */
[----:B------:R-:W-:-:S00]  /*0690*/  NOP ;  /* 0x0000000000007918 */ /* 0x000fc00000000000 */
        /* <DEDUP_REMOVED lines=14> */
.L_x_17:


//--------------------- .text._Z3addPjj           --------------------------
	.section	.text._Z3addPjj,"ax",@progbits
	.align	128
        .global         _Z3addPjj
        .type           _Z3addPjj,@function
        .size           _Z3addPjj,(.L_x_18 - _Z3addPjj)
        .other          _Z3addPjj,@"STO_CUDA_ENTRY STV_DEFAULT"
_Z3addPjj:
.text._Z3addPjj:
[----:B------:R-:W0:Y:S01]  /*0000*/  LDC R1, c[0x0][0x37c] ;  /* 0x0000df00ff017b82 */ /* 0x000e220000000800 */
[----:B------:R-:W1:Y:S07]  /*0010*/  S2R R0, SR_TID.X ;  /* 0x0000000000007919 */ /* 0x000e6e0000002100 */
[----:B------:R-:W1:Y:S01]  /*0020*/  S2UR UR4, SR_CTAID.X ;  /* 0x00000000000479c3 */ /* 0x000e620000002500 */
[----:B------:R-:W2:Y:S07]  /*0030*/  LDCU UR5, c[0x0][0x388] ;  /* 0x00007100ff0577ac */ /* 0x000eae0008000800 */
[----:B------:R-:W1:Y:S02]  /*0040*/  LDC R3, c[0x0][0x360] ;  /* 0x0000d800ff037b82 */ /* 0x000e640000000800 */
[----:B-1----:R-:W-:-:S05]  /*0050*/  IMAD R0, R3, UR4, R0 ;  /* 0x0000000403007c24 */ /* 0x002fca000f8e0200 */
[----:B--2---:R-:W-:-:S13]  /*0060*/  ISETP.GE.U32.AND P0, PT, R0, UR5, PT ;  /* 0x0000000500007c0c */ /* 0x004fda000bf06070 */
[----:B0-----:R-:W-:Y:S05]  /*0070*/  @P0 EXIT ;  /* 0x000000000000094d */ /* 0x001fea0003800000 */
[----:B------:R-:W-:Y:S01]  /*0080*/  IMAD.SHL.U32 R0, R0, 0x4, RZ ;  /* 0x0000000400007824 */ /* 0x000fe200078e00ff */
[----:B------:R-:W0:Y:S01]  /*0090*/  LDCU.64 UR36, c[0x0][0x358] ;  /* 0x00006b00ff2477ac */ /* 0x000e220008000a00 */
[----:B------:R-:W-:Y:S01]  /*00a0*/  BSSY.RECONVERGENT B6, `(.L_x_10) ;  /* 0x000002b000067945 */ /* 0x000fe20003800200 */
[----:B------:R-:W-:Y:S02]  /*00b0*/  CS2R R16, SRZ ;  /* 0x0000000000107805 */ /* 0x000fe4000001ff00 */
[----:B------:R-:W-:Y:S02]  /*00c0*/  CS2R R18, SRZ ;  /* 0x0000000000127805 */ /* 0x000fe4000001ff00 */
[----:B------:R-:W-:-:S04]  /*00d0*/  LOP3.LUT R2, R0, 0xc, RZ, 0xc0, !PT ;  /* 0x0000000c00027812 */ /* 0x000fc800078ec0ff */
[C---:B------:R-:W-:Y:S02]  /*00e0*/  ISETP.EQ.AND P2, PT, R2.reuse, -0x8, PT ;  /* 0xfffffff80200780c */ /* 0x040fe40003f42270 */
[C---:B------:R-:W-:Y:S02]  /*00f0*/  ISETP.EQ.AND P3, PT, R2.reuse, -0x4, PT ;  /* 0xfffffffc0200780c */ /* 0x040fe40003f62270 */
[C---:B------:R-:W-:Y:S02]  /*0100*/  ISETP.EQ.AND P0, PT, R2.reuse, RZ, PT ;  /* 0x000000ff0200720c */ /* 0x040fe40003f02270 */
[C---:B------:R-:W-:Y:S02]  /*0110*/  ISETP.EQ.AND P1, PT, R2.reuse, 0x4, PT ;  /* 0x000000040200780c */ /* 0x040fe40003f22270 */
[C---:B------:R-:W-:Y:S02]  /*0120*/  ISETP.EQ.AND P4, PT, R2.reuse, 0x10, PT ;  /* 0x000000100200780c */ /* 0x040fe40003f82270 */
[----:B------:R-:W-:-:S03]  /*0130*/  ISETP.EQ.AND P5, PT, R2, 0x14, PT ;  /* 0x000000140200780c */ /* 0x000fc60003fa2270 */
[--C-:B------:R-:W-:Y:S01]  /*0140*/  @P2 IMAD.MOV.U32 R0, RZ, RZ, R1.reuse ;  /* 0x000000ffff002224 */ /* 0x100fe200078e0001 */
[C---:B------:R-:W-:Y:S01]  /*0150*/  ISETP.EQ.AND P2, PT, R2.reuse, 0x8, PT ;  /* 0x000000080200780c */ /* 0x040fe20003f42270 */
[----:B------:R-:W-:Y:S01]  /*0160*/  @P3 IMAD.MOV.U32 R0, RZ, RZ, R1 ;  /* 0x000000ffff003224 */ /* 0x000fe200078e0001 */
[----:B------:R-:W-:Y:S02]  /*0170*/  ISETP.EQ.AND P3, PT, R2, 0xc, PT ;  /* 0x0000000c0200780c */ /* 0x000fe40003f62270 */
[----:B------:R-:W-:Y:S01]  /*0180*/  @P0 MOV R0, RZ ;  /* 0x000000ff00000202 */ /* 0x000fe20000000f00 */
[----:B------:R-:W-:-:S08]  /*0190*/  @P1 IMAD.MOV.U32 R0, RZ, RZ, RZ ;  /* 0x000000ffff001224 */ /* 0x000fd000078e00ff */
[----:B------:R-:W-:Y:S02]  /*01a0*/  @P2 IMAD.MOV.U32 R0, RZ, RZ, RZ ;  /* 0x000000ffff002224 */ /* 0x000fe400078e00ff */
[----:B------:R-:W-:Y:S01]  /*01b0*/  @P3 IMAD.MOV.U32 R0, RZ, RZ, RZ ;  /* 0x000000ffff003224 */ /* 0x000fe200078e00ff */
[----:B------:R-:W-:Y:S01]  /*01c0*/  @P4 MOV R0, R1 ;  /* 0x0000000100004202 */ /* 0x000fe20000000f00 */
[----:B------:R-:W-:-:S05]  /*01d0*/  @P5 IMAD.MOV.U32 R0, RZ, RZ, R1 ;  /* 0x000000ffff005224 */ /* 0x000fca00078e0001 */
[C---:B------:R-:W-:Y:S01]  /*01e0*/  ISETP.NE.AND P4, PT, R0.reuse, RZ, PT ;  /* 0x000000ff0000720c */ /* 0x040fe20003f85270 */
[----:B------:R-:W-:-:S04]  /*01f0*/  VIADD R0, R0, 0x1 ;  /* 0x0000000100007836 */ /* 0x000fc80000000000 */
[--C-:B------:R-:W-:Y:S01]  /*0200*/  @P1 IMAD.MOV.U32 R17, RZ, RZ, R0.reuse ;  /* 0x000000ffff111224 */ /* 0x100fe200078e0000 */
[-C--:B------:R-:W-:Y:S01]  /*0210*/  @P0 MOV R16, R0.reuse ;  /* 0x0000000000100202 */ /* 0x080fe20000000f00 */
[----:B------:R-:W-:Y:S01]  /*0220*/  @P2 IMAD.MOV.U32 R18, RZ, RZ, R0 ;  /* 0x000000ffff122224 */ /* 0x000fe200078e0000 */
[----:B------:R-:W-:-:S05]  /*0230*/  @P3 MOV R19, R0 ;  /* 0x0000000000133202 */ /* 0x000fca0000000f00 */
[----:B0-----:R-:W-:Y:S05]  /*0240*/  @!P4 BRA `(.L_x_11) ;  /* 0x000000000040c947 */ /* 0x001fea0003800000 */
[----:B------:R-:W-:Y:S01]  /*0250*/  MOV R2, 0x48 ;  /* 0x0000004800027802 */ /* 0x000fe20000000f00 */
[----:B------:R-:W0:Y:S01]  /*0260*/  LDCU.64 UR4, c[0x4][0x30] ;  /* 0x01000600ff0477ac */ /* 0x000e220008000a00 */
[----:B------:R-:W-:Y:S02]  /*0270*/  HFMA2 R13, -RZ, RZ, 0, 0 ;  /* 0x00000000ff0d7431 */ /* 0x000fe400000001ff */
[----:B------:R-:W-:Y:S01]  /*0280*/  IMAD.MOV.U32 R8, RZ, RZ, 0x31 ;  /* 0x00000031ff087424 */ /* 0x000fe200078e00ff */
[----:B------:R-:W1:Y:S01]  /*0290*/  LDCU.64 UR6, c[0x4][0x20] ;  /* 0x01000400ff0677ac */ /* 0x000e620008000a00 */
[----:B------:R-:W2:Y:S01]  /*02a0*/  LDC.64 R2, c[0x4][R2] ;  /* 0x0100000002027b82 */ /* 0x000ea20000000a00 */
[----:B------:R-:W-:Y:S01]  /*02b0*/  IMAD.MOV.U32 R12, RZ, RZ, 0x1 ;  /* 0x00000001ff0c7424 */ /* 0x000fe200078e00ff */
[----:B------:R-:W3:Y:S01]  /*02c0*/  LDCU.64 UR8, c[0x4][0x10] ;  /* 0x01000200ff0877ac */ /* 0x000ee20008000a00 */
[----:B0-----:R-:W-:Y:S02]  /*02d0*/  IMAD.U32 R4, RZ, RZ, UR4 ;  /* 0x00000004ff047e24 */ /* 0x001fe4000f8e00ff */
[----:B------:R-:W-:Y:S01]  /*02e0*/  IMAD.U32 R5, RZ, RZ, UR5 ;  /* 0x00000005ff057e24 */ /* 0x000fe2000f8e00ff */
[----:B-1----:R-:W-:Y:S01]  /*02f0*/  MOV R6, UR6 ;  /* 0x0000000600067c02 */ /* 0x002fe20008000f00 */
[----:B------:R-:W-:-:S02]  /*0300*/  IMAD.U32 R7, RZ, RZ, UR7 ;  /* 0x00000007ff077e24 */ /* 0x000fc4000f8e00ff */
[----:B---3--:R-:W-:Y:S01]  /*0310*/  IMAD.U32 R10, RZ, RZ, UR8 ;  /* 0x00000008ff0a7e24 */ /* 0x008fe2000f8e00ff */
[----:B------:R-:W-:-:S07]  /*0320*/  MOV R11, UR9 ;  /* 0x00000009000b7c02 */ /* 0x000fce0008000f00 */
[----:B------:R-:W-:-:S07]  /*0330*/  LEPC R20, `(.L_x_11) ;  /* 0x000000001014794e */ /* 0x000fce0000000000 */
[----:B--2---:R-:W-:Y:S05]  /*0340*/  CALL.ABS.NOINC R2 ;  /* 0x0000000002007343 */ /* 0x004fea0003c00000 */
.L_x_11:
[----:B------:R-:W-:Y:S05]  /*0350*/  BSYNC.RECONVERGENT B6 ;  /* 0x0000000000067941 */ /* 0x000fea0003800200 */
.L_x_10:
[----:B------:R-:W0:Y:S01]  /*0360*/  S2R R0, SR_LANEID ;  /* 0x0000000000007919 */ /* 0x000e220000000000 */
[----:B------:R-:W1:Y:S01]  /*0370*/  REDUX.OR UR5, RZ ;  /* 0x00000000ff0573c4 */ /* 0x000e620000004000 */
[----:B------:R-:W2:Y:S07]  /*0380*/  LDCU.64 UR6, c[0x0][0x380] ;  /* 0x00007000ff0677ac */ /* 0x000eae0008000a00 */
[----:B------:R-:W3:Y:S01]  /*0390*/  LDC.64 R2, c[0x0][0x380] ;  /* 0x0000e000ff027b82 */ /* 0x000ee20000000a00 */
[----:B------:R-:W-:-:S02]  /*03a0*/  VOTEU.ANY UR4, UPT, PT ;  /* 0x0000000000047886 */ /* 0x000fc400038e0100 */
[----:B------:R-:W-:-:S05]  /*03b0*/  UFLO.U32 UR4, UR4 ;  /* 0x00000004000472bd */ /* 0x000fca00080e0000 */
[----:B------:R-:W4:Y:S08]  /*03c0*/  REDUX.SUM UR8, R16 ;  /* 0x00000000100873c4 */ /* 0x000f30000000c000 */
[----:B------:R-:W5:Y:S08]  /*03d0*/  REDUX.SUM UR9, R17 ;  /* 0x00000000110973c4 */ /* 0x000f70000000c000 */
[----:B------:R-:W3:Y:S01]  /*03e0*/  REDUX.SUM UR10, R18 ;  /* 0x00000000120a73c4 */ /* 0x000ee2000000c000 */
[----:B-1----:R-:W-:Y:S01]  /*03f0*/  IMAD.U32 R7, RZ, RZ, UR5 ;  /* 0x00000005ff077e24 */ /* 0x002fe2000f8e00ff */
[----:B0-----:R-:W-:-:S06]  /*0400*/  ISETP.EQ.U32.AND P0, PT, R0, UR4, PT ;  /* 0x0000000400007c0c */ /* 0x001fcc000bf02070 */
[----:B------:R-:W0:Y:S01]  /*0410*/  REDUX.SUM UR11, R19 ;  /* 0x00000000130b73c4 */ /* 0x000e22000000c000 */
[----:B--2---:R-:W-:-:S04]  /*0420*/  UIADD3 UR4, UP0, UPT, UR6, 0x4, URZ ;  /* 0x0000000406047890 */ /* 0x004fc8000ff1e0ff */
[----:B------:R-:W-:Y:S01]  /*0430*/  UIADD3.X UR5, UPT, UPT, URZ, UR7, URZ, UP0, !UPT ;  /* 0x00000007ff057290 */ /* 0x000fe200087fe4ff */
[----:B----4-:R-:W-:Y:S02]  /*0440*/  IMAD.U32 R9, RZ, RZ, UR8 ;  /* 0x00000008ff097e24 */ /* 0x010fe4000f8e00ff */
[----:B------:R-:W-:-:S03]  /*0450*/  IMAD.U32 R4, RZ, RZ, UR4 ;  /* 0x00000004ff047e24 */ /* 0x000fc6000f8e00ff */
[----:B------:R-:W-:Y:S01]  /*0460*/  MOV R5, UR5 ;  /* 0x0000000500057c02 */ /* 0x000fe20008000f00 */
[----:B-----5:R-:W-:Y:S01]  /*0470*/  IMAD.U32 R11, RZ, RZ, UR9 ;  /* 0x00000009ff0b7e24 */ /* 0x020fe2000f8e00ff */
[----:B---3--:R-:W-:Y:S01]  /*0480*/  @P0 REDG.E.OR.STRONG.GPU desc[UR36][R2.64], R7 ;  /* 0x000000070200098e */ /* 0x008fe2000f12e124 */
[----:B------:R-:W-:-:S03]  /*0490*/  MOV R13, UR10 ;  /* 0x0000000a000d7c02 */ /* 0x000fc60008000f00 */
[----:B------:R-:W-:Y:S04]  /*04a0*/  @P0 REDG.E.OR.STRONG.GPU desc[UR36][R4.64], R7 ;  /* 0x000000070400098e */ /* 0x000fe8000f12e124 */
[----:B------:R-:W-:Y:S01]  /*04b0*/  @P0 REDG.E.ADD.STRONG.GPU desc[UR36][R4.64+0x4], R9 ;  /* 0x000004090400098e */ /* 0x000fe2000c12e124 */
[----:B0-----:R-:W-:-:S03]  /*04c0*/  IMAD.U32 R15, RZ, RZ, UR11 ;  /* 0x0000000bff0f7e24 */ /* 0x001fc6000f8e00ff */
[----:B------:R-:W-:Y:S04]  /*04d0*/  @P0 REDG.E.ADD.STRONG.GPU desc[UR36][R4.64+0x8], R11 ;  /* 0x0000080b0400098e */ /* 0x000fe8000c12e124 */
[----:B------:R-:W-:Y:S04]  /*04e0*/  @P0 REDG.E.ADD.STRONG.GPU desc[UR36][R4.64+0xc], R13 ;  /* 0x00000c0d0400098e */ /* 0x000fe8000c12e124 */
[----:B------:R-:W-:Y:S04]  /*04f0*/  @P0 REDG.E.ADD.STRONG.GPU desc[UR36][R4.64+0x10], R15 ;  /* 0x0000100f0400098e */ /* 0x000fe8000c12e124 */
[----:B------:R-:W-:Y:S04]  /*0500*/  @P0 REDG.E.OR.STRONG.GPU desc[UR36][R4.64+0x14], R7 ;  /* 0x000014070400098e */ /* 0x000fe8000f12e124 */
[----:B------:R-:W-:Y:S01]  /*0510*/  @P0 REDG.E.OR.STRONG.GPU desc[UR36][R4.64+0x18], R7 ;  /* 0x000018070400098e */ /* 0x000fe2000f12e124 */
[----:B------:R-:W-:Y:S05]  /*0520*/  EXIT ;  /* 0x000000000000794d */ /* 0x000fea0003800000 */
.L_x_12:
        /* <DEDUP_REMOVED lines=13> */
.L_x_18:


//--------------------- .text._Z8addBlockPjj      --------------------------
	.section	.text._Z8addBlockPjj,"ax",@progbits
	.align	128
        .global         _Z8addBlockPjj
        .type           _Z8addBlockPjj,@function
        .size           _Z8addBlockPjj,(.L_x_19 - _Z8addBlockPjj)
        .other          _Z8addBlockPjj,@"STO_CUDA_ENTRY STV_DEFAULT"
_Z8addBlockPjj:
.text._Z8addBlockPjj:
        /* <DEDUP_REMOVED lines=8> */
[----:B------:R-:W0:Y:S01]  /*0080*/  S2UR UR36, SR_CgaCtaId ;  /* 0x00000000002479c3 */ /* 0x000e220000008800 */
[----:B------:R-:W-:Y:S01]  /*0090*/  ISETP.NE.AND P0, PT, R16, RZ, PT ;  /* 0x000000ff1000720c */ /* 0x000fe20003f05270 */
[----:B------:R-:W-:Y:S01]  /*00a0*/  UMOV UR4, 0x400 ;  /* 0x0000040000047882 */ /* 0x000fe20000000000 */
[----:B------:R-:W-:-:S05]  /*00b0*/  IMAD.SHL.U32 R0, R0, 0x4, RZ ;  /* 0x0000000400007824 */ /* 0x000fca00078e00ff */
[----:B------:R-:W-:Y:S01]  /*00c0*/  LOP3.LUT R17, R0, 0xc, RZ, 0xc0, !PT ;  /* 0x0000000c00117812 */ /* 0x000fe200078ec0ff */
[----:B0-----:R-:W-:-:S09]  /*00d0*/  ULEA UR36, UR36, UR4, 0x18 ;  /* 0x0000000424247291 */ /* 0x001fd2000f8ec0ff */
[----:B------:R-:W-:Y:S04]  /*00e0*/  @!P0 STS.128 [UR36], RZ ;  /* 0x000000ffff008988 */ /* 0x000fe80008000c24 */
[----:B------:R-:W-:Y:S01]  /*00f0*/  @!P0 STS.128 [UR36+0x10], RZ ;  /* 0x000010ffff008988 */ /* 0x000fe20008000c24 */
[----:B------:R-:W-:Y:S06]  /*0100*/  BAR.SYNC.DEFER_BLOCKING 0x0 ;  /* 0x0000000000007b1d */ /* 0x000fec0000010000 */
[----:B------:R-:W-:Y:S04]  /*0110*/  ATOMS.POPC.INC.32 RZ, [R17+UR36+0x8] ;  /* 0x0000080011ff7f8c */ /* 0x000fe8000d800024 */
[----:B------:R-:W0:Y:S02]  /*0120*/  LDS R0, [UR36] ;  /* 0x00000024ff007984 */ /* 0x000e240008000800 */
[----:B0-----:R-:W-:-:S13]  /*0130*/  ISETP.NE.AND P0, PT, R0, RZ, PT ;  /* 0x000000ff0000720c */ /* 0x001fda0003f05270 */
[----:B------:R-:W-:Y:S05]  /*0140*/  @!P0 BRA `(.L_x_13) ;  /* 0x0000000000408947 */ /* 0x000fea0003800000 */
        /* <DEDUP_REMOVED lines=16> */
.L_x_13:
[----:B------:R-:W0:Y:S02]  /*0250*/  LDS R17, [R17+UR36+0x8] ;  /* 0x0000082411117984 */ /* 0x000e240008000800 */
[----:B0-----:R-:W-:-:S13]  /*0260*/  ISETP.NE.AND P0, PT, R17, RZ, PT ;  /* 0x000000ff1100720c */ /* 0x001fda0003f05270 */
[----:B------:R-:W-:Y:S05]  /*0270*/  @P0 BRA `(.L_x_14) ;  /* 0x0000000000400947 */ /* 0x000fea0003800000 */
[----:B------:R-:W-:Y:S01]  /*0280*/  MOV R0, 0x48 ;  /* 0x0000004800007802 */ /* 0x000fe20000000f00 */
[----:B------:R-:W0:Y:S01]  /*0290*/  LDCU.64 UR4, c[0x4][0x28] ;  /* 0x01000500ff0477ac */ /* 0x000e220008000a00 */
[----:B------:R-:W-:Y:S02]  /*02a0*/  HFMA2 R13, -RZ, RZ, 0, 0 ;  /* 0x00000000ff0d7431 */ /* 0x000fe400000001ff */
[----:B------:R-:W-:Y:S01]  /*02b0*/  IMAD.MOV.U32 R8, RZ, RZ, 0x1e ;  /* 0x0000001eff087424 */ /* 0x000fe200078e00ff */
[----:B------:R1:W2:Y:S01]  /*02c0*/  LDC.64 R2, c[0x4][R0] ;  /* 0x0100000000027b82 */ /* 0x0002a20000000a00 */
[----:B------:R-:W3:Y:S01]  /*02d0*/  LDCU.64 UR6, c[0x4][0x20] ;  /* 0x01000400ff0677ac */ /* 0x000ee20008000a00 */
[----:B------:R-:W-:Y:S01]  /*02e0*/  IMAD.MOV.U32 R12, RZ, RZ, 0x1 ;  /* 0x00000001ff0c7424 */ /* 0x000fe200078e00ff */
[----:B------:R-:W4:Y:S01]  /*02f0*/  LDCU.64 UR8, c[0x4][0x8] ;  /* 0x01000100ff0877ac */ /* 0x000f220008000a00 */
[----:B0-----:R-:W-:Y:S02]  /*0300*/  IMAD.U32 R4, RZ, RZ, UR4 ;  /* 0x00000004ff047e24 */ /* 0x001fe4000f8e00ff */
[----:B------:R-:W-:Y:S01]  /*0310*/  IMAD.U32 R5, RZ, RZ, UR5 ;  /* 0x00000005ff057e24 */ /* 0x000fe2000f8e00ff */
[----:B---3--:R-:W-:Y:S01]  /*0320*/  MOV R6, UR6 ;  /* 0x0000000600067c02 */ /* 0x008fe20008000f00 */
[----:B------:R-:W-:-:S02]  /*0330*/  IMAD.U32 R7, RZ, RZ, UR7 ;  /* 0x00000007ff077e24 */ /* 0x000fc4000f8e00ff */
[----:B----4-:R-:W-:Y:S01]  /*0340*/  IMAD.U32 R10, RZ, RZ, UR8 ;  /* 0x00000008ff0a7e24 */ /* 0x010fe2000f8e00ff */
[----:B-1----:R-:W-:-:S07]  /*0350*/  MOV R11, UR9 ;  /* 0x00000009000b7c02 */ /* 0x002fce0008000f00 */
[----:B------:R-:W-:-:S07]  /*0360*/  LEPC R20, `(.L_x_14) ;  /* 0x000000001014794e */ /* 0x000fce0000000000 */
[----:B--2---:R-:W-:Y:S05]  /*0370*/  CALL.ABS.NOINC R2 ;  /* 0x0000000002007343 */ /* 0x004fea0003c00000 */
.L_x_14:
[----:B------:R-:W-:Y:S05]  /*0380*/  WARPSYNC.ALL ;  /* 0x0000000000007948 */ /* 0x000fea0003800000 */
[----:B------:R-:W-:Y:S01]  /*0390*/  BAR.SYNC.DEFER_BLOCKING 0x0 ;  /* 0x0000000000007b1d */ /* 0x000fe20000010000 */
[----:B------:R-:W-:-:S13]  /*03a0*/  ISETP.NE.AND P0, PT, R16, RZ, PT ;  /* 0x000000ff1000720c */ /* 0x000fda0003f05270 */
[----:B------:R-:W-:Y:S05]  /*03b0*/  @P0 EXIT ;  /* 0x000000000000094d */ /* 0x000fea0003800000 */
[----:B------:R-:W0:Y:S01]  /*03c0*/  S2UR UR5, SR_CgaCtaId ;  /* 0x00000000000579c3 */ /* 0x000e220000008800 */
[----:B------:R-:W-:Y:S01]  /*03d0*/  UMOV UR4, 0x400 ;  /* 0x0000040000047882 */ /* 0x000fe20000000000 */
[----:B------:R-:W1:Y:S06]  /*03e0*/  LDCU.64 UR6, c[0x0][0x358] ;  /* 0x00006b00ff0677ac */ /* 0x000e6c0008000a00 */
[----:B------:R-:W1:Y:S01]  /*03f0*/  LDC.64 R2, c[0x0][0x380] ;  /* 0x0000e000ff027b82 */ /* 0x000e620000000a00 */
[----:B0-----:R-:W-:-:S09]  /*0400*/  ULEA UR4, UR5, UR4, 0x18 ;  /* 0x0000000405047291 */ /* 0x001fd2000f8ec0ff */
[----:B------:R-:W1:Y:S04]  /*0410*/  LDS.128 R8, [UR4] ;  /* 0x00000004ff087984 */ /* 0x000e680008000c00 */
[----:B------:R-:W0:Y:S01]  /*0420*/  LDS.128 R12, [UR4+0x10] ;  /* 0x00001004ff0c7984 */ /* 0x000e220008000c00 */
[----:B------:R-:W2:Y:S02]  /*0430*/  LDCU.64 UR4, c[0x0][0x380] ;  /* 0x00007000ff0477ac */ /* 0x000ea40008000a00 */
[----:B--2---:R-:W-:-:S04]  /*0440*/  UIADD3 UR4, UP0, UPT, UR4, 0x4, URZ ;  /* 0x0000000404047890 */ /* 0x004fc8000ff1e0ff */
[----:B------:R-:W-:Y:S02]  /*0450*/  UIADD3.X UR5, UPT, UPT, URZ, UR5, URZ, UP0, !UPT ;  /* 0x00000005ff057290 */ /* 0x000fe400087fe4ff */
[----:B------:R-:W-:-:S04]  /*0460*/  IMAD.U32 R4, RZ, RZ, UR4 ;  /* 0x00000004ff047e24 */ /* 0x000fc8000f8e00ff */
[----:B------:R-:W-:Y:S01]  /*0470*/  MOV R5, UR5 ;  /* 0x0000000500057c02 */ /* 0x000fe20008000f00 */
[----:B-1----:R-:W-:Y:S04]  /*0480*/  REDG.E.ADD.STRONG.GPU desc[UR6][R2.64], R8 ;  /* 0x000000080200798e */ /* 0x002fe8000c12e106 */
[----:B------:R-:W-:Y:S04]  /*0490*/  REDG.E.ADD.STRONG.GPU desc[UR6][R4.64], R9 ;  /* 0x000000090400798e */ /* 0x000fe8000c12e106 */
[----:B------:R-:W-:Y:S04]  /*04a0*/  REDG.E.ADD.STRONG.GPU desc[UR6][R4.64+0x4], R10 ;  /* 0x0000040a0400798e */ /* 0x000fe8000c12e106 */
[----:B------:R-:W-:Y:S04]  /*04b0*/  REDG.E.ADD.STRONG.GPU desc[UR6][R4.64+0x8], R11 ;  /* 0x0000080b0400798e */ /* 0x000fe8000c12e106 */
[----:B0-----:R-:W-:Y:S04]  /*04c0*/  REDG.E.ADD.STRONG.GPU desc[UR6][R4.64+0xc], R12 ;  /* 0x00000c0c0400798e */ /* 0x001fe8000c12e106 */
[----:B------:R-:W-:Y:S04]  /*04d0*/  REDG.E.ADD.STRONG.GPU desc[UR6][R4.64+0x10], R13 ;  /* 0x0000100d0400798e */ /* 0x000fe8000c12e106 */
[----:B------:R-:W-:Y:S04]  /*04e0*/  REDG.E.ADD.STRONG.GPU desc[UR6][R4.64+0x14], R14 ;  /* 0x0000140e0400798e */ /* 0x000fe8000c12e106 */
[----:B------:R-:W-:Y:S01]  /*04f0*/  REDG.E.ADD.STRONG.GPU desc[UR6][R4.64+0x18], R15 ;  /* 0x0000180f0400798e */ /* 0x000fe2000c12e106 */
[----:B------:R-:W-:Y:S05]  /*0500*/  EXIT ;  /* 0x000000000000794d */ /* 0x000fea0003800000 */
.L_x_15:
        /* <DEDUP_REMOVED lines=15> */
.L_x_19:


//--------------------- .text._Z9addSimplePjj     --------------------------
	.section	.text._Z9addSimplePjj,"ax",@progbits
	.align	128
        .global         _Z9addSimplePjj
        .type           _Z9addSimplePjj,@function
        .size           _Z9addSimplePjj,(.L_x_20 - _Z9addSimplePjj)
        .other          _Z9addSimplePjj,@"STO_CUDA_ENTRY STV_DEFAULT"
_Z9addSimplePjj:
.text._Z9addSimplePjj:
[----:B------:R-:W-:Y:S01]  /*0000*/  LDC R1, c[0x0][0x37c] ;  /* 0x0000df00ff017b82 */ /* 0x000fe20000000800 */
[----:B------:R-:W0:Y:S07]  /*0010*/  S2R R0, SR_TID.X ;  /* 0x0000000000007919 */ /* 0x000e2e0000002100 */
[----:B------:R-:W0:Y:S01]  /*0020*/  S2UR UR4, SR_CTAID.X ;  /* 0x00000000000479c3 */ /* 0x000e220000002500 */
[----:B------:R-:W1:Y:S07]  /*0030*/  LDCU UR5, c[0x0][0x388] ;  /* 0x00007100ff0577ac */ /* 0x000e6e0008000800 */
[----:B------:R-:W0:Y:S02]  /*0040*/  LDC R3, c[0x0][0x360] ;  /* 0x0000d800ff037b82 */ /* 0x000e240000000800 */
[----:B0-----:R-:W-:-:S05]  /*0050*/  IMAD R0, R3, UR4, R0 ;  /* 0x0000000403007c24 */ /* 0x001fca000f8e0200 */
[----:B-1----:R-:W-:-:S13]  /*0060*/  ISETP.GE.U32.AND P0, PT, R0, UR5, PT ;  /* 0x0000000500007c0c */ /* 0x002fda000bf06070 */
[----:B------:R-:W-:Y:S05]  /*0070*/  @P0 EXIT ;  /* 0x000000000000094d */ /* 0x000fea0003800000 */
[----:B------:R-:W0:Y:S01]  /*0080*/  LDCU.64 UR6, c[0x0][0x380] ;  /* 0x00007000ff0677ac */ /* 0x000e220008000a00 */
[----:B------:R-:W-:Y:S02]  /*0090*/  IMAD.SHL.U32 R0, R0, 0x4, RZ ;  /* 0x0000000400007824 */ /* 0x000fe400078e00ff */
[----:B------:R-:W-:Y:S01]  /*00a0*/  IMAD.MOV.U32 R5, RZ, RZ, 0x1 ;  /* 0x00000001ff057424 */ /* 0x000fe200078e00ff */
[----:B------:R-:W1:Y:S02]  /*00b0*/  LDCU.64 UR4, c[0x0][0x358] ;  /* 0x00006b00ff0477ac */ /* 0x000e640008000a00 */
[----:B------:R-:W-:-:S04]  /*00c0*/  LOP3.LUT R0, R0, 0xc, RZ, 0xc0, !PT ;  /* 0x0000000c00007812 */ /* 0x000fc800078ec0ff */
[----:B0-----:R-:W-:-:S04]  /*00d0*/  IADD3 R2, P0, PT, R0, UR6, RZ ;  /* 0x0000000600027c10 */ /* 0x001fc8000ff1e0ff */
[----:B------:R-:W-:-:S05]  /*00e0*/  IADD3.X R3, PT, PT, RZ, UR7, RZ, P0, !PT ;  /* 0x00000007ff037c10 */ /* 0x000fca00087fe4ff */
[----:B-1----:R-:W-:Y:S01]  /*00f0*/  REDG.E.ADD.STRONG.GPU desc[UR4][R2.64+0x8], R5 ;  /* 0x000008050200798e */ /* 0x002fe2000c12e104 */
[----:B------:R-:W-:Y:S05]  /*0100*/  EXIT ;  /* 0x000000000000794d */ /* 0x000fea0003800000 */
.L_x_16:
        /* <DEDUP_REMOVED lines=15> */
.L_x_20:


//--------------------- .nv.global.init           --------------------------
	.section	.nv.global.init,"aw",@progbits
.nv.global.init:
	.type		$str$5,@object
	.size		$str$5,($str$4 - $str$5)
$str$5:
        /*0000*/ 	.byte	0x0a, 0x00
	.type		$str$4,@object
	.size		$str$4,($str - $str$4)
$str$4:
        /*0002*/ 	.byte	0x25, 0x64, 0x20, 0x00
	.type		$str,@object
	.size		$str,($str$2 - $str)
$str:
        /*0006*/ 	.byte	0x6c, 0x5b, 0x30, 0x5d, 0x3d, 0x3d, 0x30, 0x00
	.type		$str$2,@object
	.size		$str$2,($str$3 - $str$2)
$str$2:
        /*000e*/ 	.byte	0x6c, 0x5b, 0x32, 0x2b, 0x74, 0x25, 0x34, 0x5d, 0x3e, 0x3d, 0x31, 0x00
	.type		$str$3,@object
	.size		$str$3,($str$1 - $str$3)
$str$3:
        /*001a*/ 	.byte	0x6c, 0x5b, 0x32, 0x2b, 0x74, 0x25, 0x34, 0x5d, 0x3d, 0x3d, 0x31, 0x00
	.type		$str$1,@object
	.size		$str$1,(__unnamed_2 - $str$1)
$str$1:
        /*0026*/ 	.byte	0x2f, 0x74, 0x6d, 0x70, 0x2f, 0x73, 0x61, 0x73, 0x73, 0x5f, 0x63, 0x75, 0x5f, 0x6f, 0x78, 0x30
        /*0036*/ 	.byte	0x6e, 0x7a, 0x36, 0x6b, 0x6c, 0x2f, 0x6b, 0x2e, 0x63, 0x75, 0x00
	.type		__unnamed_2,@object
	.size		__unnamed_2,(__unnamed_1 - __unnamed_2)
__unnamed_2:
        /*0041*/ 	.byte	0x76, 0x6f, 0x69, 0x64, 0x20, 0x61, 0x64, 0x64, 0x28, 0x75, 0x6e, 0x73, 0x69, 0x67, 0x6e, 0x65
        /*0051*/ 	.byte	0x64, 0x20, 0x69, 0x6e, 0x74, 0x20, 0x2a, 0x2c, 0x20, 0x75, 0x6e, 0x73, 0x69, 0x67, 0x6e, 0x65
        /*0061*/ 	.byte	0x64, 0x20, 0x69, 0x6e, 0x74, 0x29, 0x00
	.type		__unnamed_1,@object
	.size		__unnamed_1,(.L_0 - __unnamed_1)
__unnamed_1:
        /*0068*/ 	.byte	0x76, 0x6f, 0x69, 0x64, 0x20, 0x61, 0x64, 0x64, 0x42, 0x6c, 0x6f, 0x63, 0x6b, 0x28, 0x75, 0x6e
        /*0078*/ 	.byte	0x73, 0x69, 0x67, 0x6e, 0x65, 0x64, 0x20, 0x69, 0x6e, 0x74, 0x20, 0x2a, 0x2c, 0x20, 0x75, 0x6e
        /*0088*/ 	.byte	0x73, 0x69, 0x67, 0x6e, 0x65, 0x64, 0x20, 0x69, 0x6e, 0x74, 0x29, 0x00
.L_0:


//--------------------- .nv.shared.reserved.0     --------------------------
	.section	.nv.shared.reserved.0,"aw",@nobits
	.weak		__nv_reservedSMEM_offset_0_alias
	.size		__nv_reservedSMEM_offset_0_alias, 0, 64
	.other		__nv_reservedSMEM_offset_0_alias,@"STO_CUDA_RESERVED_SHARED STV_DEFAULT"
__nv_reservedSMEM_offset_0_alias:
	.zero		0
	.zero		64


//--------------------- .nv.shared._Z8addBlockPjj --------------------------
	.section	.nv.shared._Z8addBlockPjj,"aw",@nobits
	.sectionflags	@""
	.align	4
.nv.shared._Z8addBlockPjj:
	.zero		1056


//--------------------- .nv.constant0._Z5printPj  --------------------------
	.section	.nv.constant0._Z5printPj,"a",@progbits
	.sectionflags	@""
	.align	4
.nv.constant0._Z5printPj:
	.zero		904


//--------------------- .nv.constant0._Z3addPjj   --------------------------
	.section	.nv.constant0._Z3addPjj,"a",@progbits
	.sectionflags	@""
	.align	4
.nv.constant0._Z3addPjj:
	.zero		908


//--------------------- .nv.constant0._Z8addBlockPjj --------------------------
	.section	.nv.constant0._Z8addBlockPjj,"a",@progbits
	.sectionflags	@""
	.align	4
.nv.constant0._Z8addBlockPjj:
	.zero		908


//--------------------- .nv.constant0._Z9addSimplePjj --------------------------
	.section	.nv.constant0._Z9addSimplePjj,"a",@progbits
	.sectionflags	@""
	.align	4
.nv.constant0._Z9addSimplePjj:
	.zero		908


//--------------------- SYMBOLS --------------------------

	.type		.nv.reservedSmem.offset0,@object
	.size		.nv.reservedSmem.offset0,0x4
	.type		.nv.reservedSmem.cap,@object
	.size		.nv.reservedSmem.cap,0x4
	.type		vprintf,@function
	.type		__assertfail,@function
